//
// Generated by NVIDIA NVVM Compiler
//
// Compiler Build ID: CL-36424714
// Cuda compilation tools, release 13.0, V13.0.88
// Based on NVVM 20.0.0
//

.version 9.0
.target sm_100
.address_size 64

	// .globl	_Z3addPiS_S_

.visible .entry _Z3addPiS_S_(
	.param .u64 .ptr .align 1 _Z3addPiS_S__param_0,
	.param .u64 .ptr .align 1 _Z3addPiS_S__param_1,
	.param .u64 .ptr .align 1 _Z3addPiS_S__param_2
)
{
	.reg .pred 	%p<2>;
	.reg .b32 	%r<13>;
	.reg .b64 	%rd<11>;

	ld.param.u64 	%rd1, [_Z3addPiS_S__param_0];
	ld.param.u64 	%rd2, [_Z3addPiS_S__param_1];
	ld.param.u64 	%rd3, [_Z3addPiS_S__param_2];
	mov.u32 	%r2, %tid.x;
	mov.u32 	%r3, %ctaid.x;
	mov.u32 	%r4, %ntid.x;
	mad.lo.s32 	%r5, %r3, %r4, %r2;
	mov.u32 	%r6, %tid.y;
	mov.u32 	%r7, %ctaid.y;
	mov.u32 	%r8, %ntid.y;
	mad.lo.s32 	%r9, %r7, %r8, %r6;
	mad.lo.s32 	%r1, %r9, 100, %r5;
	setp.gt.s32 	%p1, %r1, 9999;
	@%p1 bra 	$L__BB0_2;
	cvta.to.global.u64 	%rd4, %rd1;
	cvta.to.global.u64 	%rd5, %rd2;
	cvta.to.global.u64 	%rd6, %rd3;
	mul.wide.s32 	%rd7, %r1, 4;
	add.s64 	%rd8, %rd4, %rd7;
	ld.global.u32 	%r10, [%rd8];
	add.s64 	%rd9, %rd5, %rd7;
	ld.global.u32 	%r11, [%rd9];
	add.s32 	%r12, %r11, %r10;
	add.s64 	%rd10, %rd6, %rd7;
	st.global.u32 	[%rd10], %r12;
$L__BB0_2:
	ret;

}


// ===== COMPILED SASS (sm_100) =====

	.target	sm_100

	.elftype	@"ET_EXEC"


//--------------------- .note.nv.tkinfo           --------------------------
	.section	.note.nv.tkinfo,"",@"SHT_NOTE"
	.sectionflags	@"SHF_NOTE_NV_TKINFO"
	.tkinfo
        /*0018*/ 	.word	0x00000002
        /*0030*/ 	.string	""
        /*0030*/ 	.string	"ptxas"
        /*0030*/ 	.string	"Cuda compilation tools, release 13.0, V13.0.88"
        /*0030*/ 	.string	"Build cuda_13.0.r13.0/compiler.36424714_0"
        /*0030*/ 	.string	"-arch sm_100 -m 64 "



//--------------------- .note.nv.cuinfo           --------------------------
	.section	.note.nv.cuinfo,"",@"SHT_NOTE"
	.sectionflags	@"SHF_NOTE_NV_CUINFO"
        /*0018*/ 	.short	0x0002
        /*001a*/ 	.short	0x0064
        /*001c*/ 	.short	0x0082
	.zero		2


//--------------------- .nv.info                  --------------------------
	.section	.nv.info,"",@"SHT_CUDA_INFO"
	.align	4


	//----- nvinfo : EIATTR_REGCOUNT
	.align		4
        /*0000*/ 	.byte	0x04, 0x2f
        /*0002*/ 	.short	(.L_1 - .L_0)
	.align		4
.L_0:
        /*0004*/ 	.word	index@(_Z3addPiS_S_)
        /*0008*/ 	.word	0x0000000c


	//----- nvinfo : EIATTR_FRAME_SIZE
	.align		4
.L_1:
        /*000c*/ 	.byte	0x04, 0x11
        /*000e*/ 	.short	(.L_3 - .L_2)
	.align		4
.L_2:
        /*0010*/ 	.word	index@(_Z3addPiS_S_)
        /*0014*/ 	.word	0x00000000


	//----- nvinfo : EIATTR_MIN_STACK_SIZE
	.align		4
.L_3:
        /*0018*/ 	.byte	0x04, 0x12
        /*001a*/ 	.short	(.L_5 - .L_4)
	.align		4
.L_4:
        /*001c*/ 	.word	index@(_Z3addPiS_S_)
        /*0020*/ 	.word	0x00000000
.L_5:


//--------------------- .nv.compat                --------------------------
	.section	.nv.compat,"",@"SHT_CUDA_COMPAT_INFO"
	.align	4
        /*0000*/ 	.byte	0x02, 0x09, 0x00, 0x00, 0x02, 0x02, 0x01, 0x00, 0x02, 0x05, 0x05, 0x00, 0x03, 0x07, 0x01, 0x01
        /*0010*/ 	.byte	0x02, 0x03, 0x00, 0x00, 0x02, 0x06, 0x01, 0x00, 0x04, 0x0b, 0x08, 0x00, 0x09, 0x00, 0x00, 0x00
        /*0020*/ 	.byte	0x00, 0x00, 0x00, 0x00


//--------------------- .nv.info._Z3addPiS_S_     --------------------------
	.section	.nv.info._Z3addPiS_S_,"",@"SHT_CUDA_INFO"
	.sectionflags	@""
	.align	4


	//----- nvinfo : EIATTR_CUDA_API_VERSION
	.align		4
        /*0000*/ 	.byte	0x04, 0x37
        /*0002*/ 	.short	(.L_7 - .L_6)
.L_6:
        /*0004*/ 	.word	0x00000082


	//----- nvinfo : EIATTR_KPARAM_INFO
	.align		4
.L_7:
        /*0008*/ 	.byte	0x04, 0x17
        /*000a*/ 	.short	(.L_9 - .L_8)
.L_8:
        /*000c*/ 	.word	0x00000000
        /*0010*/ 	.short	0x0002
        /*0012*/ 	.short	0x0010
        /*0014*/ 	.byte	0x00, 0xf5, 0x21, 0x00


	//----- nvinfo : EIATTR_KPARAM_INFO
	.align		4
.L_9:
        /*0018*/ 	.byte	0x04, 0x17
        /*001a*/ 	.short	(.L_11 - .L_10)
.L_10:
        /*001c*/ 	.word	0x00000000
        /*0020*/ 	.short	0x0001
        /*0022*/ 	.short	0x0008
        /*0024*/ 	.byte	0x00, 0xf5, 0x21, 0x00


	//----- nvinfo : EIATTR_KPARAM_INFO
	.align		4
.L_11:
        /*0028*/ 	.byte	0x04, 0x17
        /*002a*/ 	.short	(.L_13 - .L_12)
.L_12:
        /*002c*/ 	.word	0x00000000
        /*0030*/ 	.short	0x0000
        /*0032*/ 	.short	0x0000
        /*0034*/ 	.byte	0x00, 0xf5, 0x21, 0x00


	//----- nvinfo : EIATTR_SPARSE_MMA_MASK
	.align		4
.L_13:
        /*0038*/ 	.byte	0x03, 0x50
        /*003a*/ 	.short	0x0000


	//----- nvinfo : EIATTR_MAXREG_COUNT
	.align		4
        /*003c*/ 	.byte	0x03, 0x1b
        /*003e*/ 	.short	0x00ff


	//----- nvinfo : EIATTR_MERCURY_ISA_VERSION
	.align		4
        /*0040*/ 	.byte	0x03, 0x5f
        /*0042*/ 	.short	0x0101


	//----- nvinfo : EIATTR_VRC_CTA_INIT_COUNT
	.align		4
        /*0044*/ 	.byte	0x02, 0x4a
	.zero		1
	.zero		1


	//----- nvinfo : EIATTR_EXIT_INSTR_OFFSETS
	.align		4
        /*0048*/ 	.byte	0x04, 0x1c
        /*004a*/ 	.short	(.L_15 - .L_14)


	//   ....[0]....
.L_14:
        /*004c*/ 	.word	0x000000b0


	//   ....[1]....
        /*0050*/ 	.word	0x00000170


	//----- nvinfo : EIATTR_CBANK_PARAM_SIZE
	.align		4
.L_15:
        /*0054*/ 	.byte	0x03, 0x19
        /*0056*/ 	.short	0x0018


	//----- nvinfo : EIATTR_PARAM_CBANK
	.align		4
        /*0058*/ 	.byte	0x04, 0x0a
        /*005a*/ 	.short	(.L_17 - .L_16)
	.align		4
.L_16:
        /*005c*/ 	.word	index@(.nv.constant0._Z3addPiS_S_)
        /*0060*/ 	.short	0x0380
        /*0062*/ 	.short	0x0018


	//----- nvinfo : EIATTR_SW_WAR
	.align		4
.L_17:
        /*0064*/ 	.byte	0x04, 0x36
        /*0066*/ 	.short	(.L_19 - .L_18)
.L_18:
        /*0068*/ 	.word	0x00000008
.L_19:


//--------------------- .nv.callgraph             --------------------------
	.section	.nv.callgraph,"",@"SHT_CUDA_CALLGRAPH"
	.align	4
	.sectionentsize	8
	.align		4
        /*0000*/ 	.word	0x00000000
	.align		4
        /*0004*/ 	.word	0xffffffff
	.align		4
        /*0008*/ 	.word	0x00000000
	.align		4
        /*000c*/ 	.word	0xfffffffe
	.align		4
        /*0010*/ 	.word	0x00000000
	.align		4
        /*0014*/ 	.word	0xfffffffd
	.align		4
        /*0018*/ 	.word	0x00000000
	.align		4
        /*001c*/ 	.word	0xfffffffc


//--------------------- .text._Z3addPiS_S_        --------------------------
	.section	.text._Z3addPiS_S_,"ax",@progbits
	.align	128
        .global         _Z3addPiS_S_
        .type           _Z3addPiS_S_,@function
        .size           _Z3addPiS_S_,(.L_x_1 - _Z3addPiS_S_)
        .other          _Z3addPiS_S_,@"STO_CUDA_ENTRY STV_DEFAULT"
_Z3addPiS_S_:
.text._Z3addPiS_S_:
[----:B------:R-:W-:Y:S01]  /*0000*/  LDC R1, c[0x0][0x37c] ;  /* 0x0000df00ff017b82 */ /* 0x000fe20000000800 */
[----:B------:R-:W0:Y:S07]  /*0010*/  S2R R0, SR_TID.X ;  /* 0x0000000000007919 */ /* 0x000e2e0000002100 */
[----:B------:R-:W0:Y:S01]  /*0020*/  S2UR UR4, SR_CTAID.X ;  /* 0x00000000000479c3 */ /* 0x000e220000002500 */
[----:B------:R-:W1:Y:S07]  /*0030*/  S2R R2, SR_TID.Y ;  /* 0x0000000000027919 */ /* 0x000e6e0000002200 */
[----:B------:R-:W0:Y:S08]  /*0040*/  LDC R3, c[0x0][0x360] ;  /* 0x0000d800ff037b82 */ /* 0x000e300000000800 */
[----:B------:R-:W1:Y:S08]  /*0050*/  S2UR UR5, SR_CTAID.Y ;  /* 0x00000000000579c3 */ /* 0x000e700000002600 */
[----:B------:R-:W1:Y:S01]  /*0060*/  LDC R5, c[0x0][0x364] ;  /* 0x0000d900ff057b82 */ /* 0x000e620000000800 */
[----:B0-----:R-:W-:-:S02]  /*0070*/  IMAD R0, R3, UR4, R0 ;  /* 0x0000000403007c24 */ /* 0x001fc4000f8e0200 */
[----:B-1----:R-:W-:-:S04]  /*0080*/  IMAD R3, R5, UR5, R2 ;  /* 0x0000000505037c24 */ /* 0x002fc8000f8e0202 */
[----:B------:R-:W-:-:S05]  /*0090*/  IMAD R9, R3, 0x64, R0 ;  /* 0x0000006403097824 */ /* 0x000fca00078e0200 */
[----:B------:R-:W-:-:S13]  /*00a0*/  ISETP.GT.AND P0, PT, R9, 0x270f, PT ;  /* 0x0000270f0900780c */ /* 0x000fda0003f04270 */
[----:B------:R-:W-:Y:S05]  /*00b0*/  @P0 EXIT ;  /* 0x000000000000094d */ /* 0x000fea0003800000 */
[----:B------:R-:W0:Y:S01]  /*00c0*/  LDC.64 R2, c[0x0][0x380] ;  /* 0x0000e000ff027b82 */ /* 0x000e220000000a00 */
[----:B------:R-:W1:Y:S07]  /*00d0*/  LDCU.64 UR4, c[0x0][0x358] ;  /* 0x00006b00ff0477ac */ /* 0x000e6e0008000a00 */
[----:B------:R-:W2:Y:S08]  /*00e0*/  LDC.64 R4, c[0x0][0x388] ;  /* 0x0000e200ff047b82 */ /* 0x000eb00000000a00 */
[----:B------:R-:W3:Y:S01]  /*00f0*/  LDC.64 R6, c[0x0][0x390] ;  /* 0x0000e400ff067b82 */ /* 0x000ee20000000a00 */
[----:B0-----:R-:W-:-:S06]  /*0100*/  IMAD.WIDE R2, R9, 0x4, R2 ;  /* 0x0000000409027825 */ /* 0x001fcc00078e0202 */
[----:B-1----:R-:W4:Y:S01]  /*0110*/  LDG.E R2, desc[UR4][R2.64] ;  /* 0x0000000402027981 */ /* 0x002f22000c1e1900 */
[----:B--2---:R-:W-:-:S06]  /*0120*/  IMAD.WIDE R4, R9, 0x4, R4 ;  /* 0x0000000409047825 */ /* 0x004fcc00078e0204 */
[----:B------:R-:W4:Y:S01]  /*0130*/  LDG.E R5, desc[UR4][R4.64] ;  /* 0x0000000404057981 */ /* 0x000f22000c1e1900 */
[----:B---3--:R-:W-:Y:S01]  /*0140*/  IMAD.WIDE R6, R9, 0x4, R6 ;  /* 0x0000000409067825 */ /* 0x008fe200078e0206 */
[----:B----4-:R-:W-:-:S05]  /*0150*/  IADD3 R9, PT, PT, R2, R5, RZ ;  /* 0x0000000502097210 */ /* 0x010fca0007ffe0ff */
[----:B------:R-:W-:Y:S01]  /*0160*/  STG.E desc[UR4][R6.64], R9 ;  /* 0x0000000906007986 */ /* 0x000fe2000c101904 */
[----:B------:R-:W-:Y:S05]  /*0170*/  EXIT ;  /* 0x000000000000794d */ /* 0x000fea0003800000 */
.L_x_0:
[----:B------:R-:W-:-:S00]  /*0180*/  BRA `(.L_x_0) ;  /* 0xfffffffc00fc7947 */ /* 0x000fc0000383ffff */
[----:B------:R-:W-:-:S00]  /*0190*/  NOP ;  /* 0x0000000000007918 */ /* 0x000fc00000000000 */
        /* <DEDUP_REMOVED lines=14> */
.L_x_1:


//--------------------- .nv.shared.reserved.0     --------------------------
	.section	.nv.shared.reserved.0,"aw",@nobits
	.weak		__nv_reservedSMEM_offset_0_alias
	.size		__nv_reservedSMEM_offset_0_alias, 0, 64
	.other		__nv_reservedSMEM_offset_0_alias,@"STO_CUDA_RESERVED_SHARED STV_DEFAULT"
__nv_reservedSMEM_offset_0_alias:
	.zero		0
	.zero		64


//--------------------- .nv.constant0._Z3addPiS_S_ --------------------------
	.section	.nv.constant0._Z3addPiS_S_,"a",@progbits
	.sectionflags	@""
	.align	4
.nv.constant0._Z3addPiS_S_:
	.zero		920


//--------------------- SYMBOLS --------------------------

	.type		.nv.reservedSmem.offset0,@object
	.size		.nv.reservedSmem.offset0,0x4
